	.headerflags	@"EF_CUDA_TEXMODE_UNIFIED EF_CUDA_64BIT_ADDRESS EF_CUDA_ACCELERATORS EF_CUDA_SM90 EF_CUDA_VIRTUAL_SM(EF_CUDA_SM90)"
	.elftype	@"ET_EXEC"


//--------------------- .nv.info                  --------------------------
	.section	.nv.info,"",@"SHT_CUDA_INFO"
	.align	4


	//----- nvinfo : EIATTR_REGCOUNT
	.align		4
        /*0000*/ 	.byte	0x04, 0x2f
        /*0002*/ 	.short	(.L_1 - .L_0)
	.align		4
.L_0:
        /*0004*/ 	.word	index@(triton_poi_fused_mul_sum_2)
        /*0008*/ 	.word	0x0000000e


	//----- nvinfo : EIATTR_MIN_STACK_SIZE
	.align		4
.L_1:
        /*000c*/ 	.byte	0x04, 0x12
        /*000e*/ 	.short	(.L_3 - .L_2)
	.align		4
.L_2:
        /*0010*/ 	.word	index@(triton_poi_fused_mul_sum_2)
        /*0014*/ 	.word	0x00000000


	//----- nvinfo : EIATTR_FRAME_SIZE
	.align		4
.L_3:
        /*0018*/ 	.byte	0x04, 0x11
        /*001a*/ 	.short	(.L_5 - .L_4)
	.align		4
.L_4:
        /*001c*/ 	.word	index@(triton_poi_fused_mul_sum_2)
        /*0020*/ 	.word	0x00000000


	//----- nvinfo : EIATTR_MIN_STACK_SIZE
	.align		4
.L_5:
        /*0024*/ 	.byte	0x04, 0x12
        /*0026*/ 	.short	(.L_7 - .L_6)
	.align		4
.L_6:
        /*0028*/ 	.word	index@(triton_poi_fused_mul_sum_2)
        /*002c*/ 	.word	0x00000000
.L_7:


//--------------------- .nv.info.triton_poi_fused_mul_sum_2 --------------------------
	.section	.nv.info.triton_poi_fused_mul_sum_2,"",@"SHT_CUDA_INFO"
	.sectionflags	@""
	.align	4


	//----- nvinfo : EIATTR_CUDA_API_VERSION
	.align		4
        /*0000*/ 	.byte	0x04, 0x37
        /*0002*/ 	.short	(.L_9 - .L_8)
.L_8:
        /*0004*/ 	.word	0x0000007c


	//----- nvinfo : EIATTR_KPARAM_INFO
	.align		4
.L_9:
        /*0008*/ 	.byte	0x04, 0x17
        /*000a*/ 	.short	(.L_11 - .L_10)
.L_10:
        /*000c*/ 	.word	0x00000000
        /*0010*/ 	.short	0x0002
        /*0012*/ 	.short	0x0010
        /*0014*/ 	.byte	0x00, 0xf0, 0x11, 0x00


	//----- nvinfo : EIATTR_KPARAM_INFO
	.align		4
.L_11:
        /*0018*/ 	.byte	0x04, 0x17
        /*001a*/ 	.short	(.L_13 - .L_12)
.L_12:
        /*001c*/ 	.word	0x00000000
        /*0020*/ 	.short	0x0001
        /*0022*/ 	.short	0x0008
        /*0024*/ 	.byte	0x00, 0xf4, 0x21, 0x00


	//----- nvinfo : EIATTR_KPARAM_INFO
	.align		4
.L_13:
        /*0028*/ 	.byte	0x04, 0x17
        /*002a*/ 	.short	(.L_15 - .L_14)
.L_14:
        /*002c*/ 	.word	0x00000000
        /*0030*/ 	.short	0x0000
        /*0032*/ 	.short	0x0000
        /*0034*/ 	.byte	0x00, 0xf4, 0x21, 0x00


	//----- nvinfo : EIATTR_SPARSE_MMA_MASK
	.align		4
.L_15:
        /*0038*/ 	.byte	0x03, 0x50
        /*003a*/ 	.short	0x0000


	//----- nvinfo : EIATTR_MAXREG_COUNT
	.align		4
        /*003c*/ 	.byte	0x03, 0x1b
        /*003e*/ 	.short	0x00ff


	//----- nvinfo : EIATTR_EXIT_INSTR_OFFSETS
	.align		4
        /*0040*/ 	.byte	0x04, 0x1c
        /*0042*/ 	.short	(.L_17 - .L_16)


	//   ....[0]....
.L_16:
        /*0044*/ 	.word	0x00000120


	//   ....[1]....
        /*0048*/ 	.word	0x00000150


	//----- nvinfo : EIATTR_REQNTID
	.align		4
.L_17:
        /*004c*/ 	.byte	0x04, 0x10
        /*004e*/ 	.short	(.L_19 - .L_18)
.L_18:
        /*0050*/ 	.word	0x00000020
        /*0054*/ 	.word	0x00000001
        /*0058*/ 	.word	0x00000001


	//----- nvinfo : EIATTR_CBANK_PARAM_SIZE
	.align		4
.L_19:
        /*005c*/ 	.byte	0x03, 0x19
        /*005e*/ 	.short	0x0014


	//----- nvinfo : EIATTR_PARAM_CBANK
	.align		4
        /*0060*/ 	.byte	0x04, 0x0a
        /*0062*/ 	.short	(.L_21 - .L_20)
	.align		4
.L_20:
        /*0064*/ 	.word	index@(.nv.constant0.triton_poi_fused_mul_sum_2)
        /*0068*/ 	.short	0x0210
        /*006a*/ 	.short	0x0014


	//----- nvinfo : EIATTR_SW_WAR
	.align		4
.L_21:
        /*006c*/ 	.byte	0x04, 0x36
        /*006e*/ 	.short	(.L_23 - .L_22)
.L_22:
        /*0070*/ 	.word	0x00000008
.L_23:


//--------------------- .nv.callgraph             --------------------------
	.section	.nv.callgraph,"",@"SHT_CUDA_CALLGRAPH"
	.align	4
	.sectionentsize	8
	.align		4
        /*0000*/ 	.word	0x00000000
	.align		4
        /*0004*/ 	.word	0xffffffff
	.align		4
        /*0008*/ 	.word	0x00000000
	.align		4
        /*000c*/ 	.word	0xfffffffe
	.align		4
        /*0010*/ 	.word	0x00000000
	.align		4
        /*0014*/ 	.word	0xfffffffd
	.align		4
        /*0018*/ 	.word	0x00000000
	.align		4
        /*001c*/ 	.word	0xfffffffc


//--------------------- .text.triton_poi_fused_mul_sum_2 --------------------------
	.section	.text.triton_poi_fused_mul_sum_2,"ax",@progbits
	.align	128
        .global         triton_poi_fused_mul_sum_2
        .type           triton_poi_fused_mul_sum_2,@function
        .size           triton_poi_fused_mul_sum_2,(.L_x_1 - triton_poi_fused_mul_sum_2)
        .other          triton_poi_fused_mul_sum_2,@"STO_CUDA_ENTRY STV_DEFAULT"
triton_poi_fused_mul_sum_2:
.text.triton_poi_fused_mul_sum_2:
[----:B------:R-:W0:Y:S02]  /*0000*/  LDC R1, c[0x0][0x28] ;  /* 0x00000a00ff017b82 */ /* 0x000e240000000800 */
[----:B------:R-:W1:Y:S01]  /*0010*/  LDC.64 R2, c[0x0][0x210] ;  /* 0x00008400ff027b82 */ /* 0x000e620000000a00 */
[----:B------:R-:W-:Y:S01]  /*0020*/  ULDC.64 UR4, c[0x0][0x208] ;  /* 0x0000820000047ab9 */ /* 0x000fe20000000a00 */
[----:B------:R-:W2:Y:S01]  /*0030*/  S2R R11, SR_TID.X ;  /* 0x00000000000b7919 */ /* 0x000ea20000002100 */
[----:B------:R-:W3:Y:S05]  /*0040*/  S2R R7, SR_CTAID.X ;  /* 0x0000000000077919 */ /* 0x000eea0000002500 */
[----:B------:R-:W4:Y:S01]  /*0050*/  LDC.64 R4, c[0x0][0x218] ;  /* 0x00008600ff047b82 */ /* 0x000f220000000a00 */
[----:B-1----:R-:W5:Y:S04]  /*0060*/  LDG.E R6, desc[UR4][R2.64] ;  /* 0x0000000402067981 */ /* 0x002f68000c1e1900 */
[----:B------:R-:W5:Y:S04]  /*0070*/  LDG.E R9, desc[UR4][R2.64+0x4] ;  /* 0x0000040402097981 */ /* 0x000f68000c1e1900 */
[----:B------:R-:W5:Y:S04]  /*0080*/  LDG.E R8, desc[UR4][R2.64+0x8] ;  /* 0x0000080402087981 */ /* 0x000f68000c1e1900 */
[----:B------:R-:W5:Y:S01]  /*0090*/  LDG.E R10, desc[UR4][R2.64+0xc] ;  /* 0x00000c04020a7981 */ /* 0x000f62000c1e1900 */
[----:B--2---:R-:W-:-:S02]  /*00a0*/  LOP3.LUT R0, R11, 0x3, RZ, 0xc0, !PT ;  /* 0x000000030b007812 */ /* 0x004fc400078ec0ff */
[----:B------:R-:W-:Y:S02]  /*00b0*/  LOP3.LUT P0, RZ, R11, 0x1c, RZ, 0xc0, !PT ;  /* 0x0000001c0bff7812 */ /* 0x000fe4000780c0ff */
[----:B---3--:R-:W-:-:S04]  /*00c0*/  LEA R7, R7, R0, 0x2 ;  /* 0x0000000007077211 */ /* 0x008fc800078e10ff */
[C---:B------:R-:W-:Y:S01]  /*00d0*/  ISETP.LT.AND P0, PT, R7.reuse, 0x4, !P0 ;  /* 0x000000040700780c */ /* 0x040fe20004701270 */
[----:B----4-:R-:W-:-:S04]  /*00e0*/  IMAD.WIDE R4, R7, 0x4, R4 ;  /* 0x0000000407047825 */ /* 0x010fc800078e0204 */
[----:B-----5:R-:W-:-:S04]  /*00f0*/  FADD R9, R6, R9 ;  /* 0x0000000906097221 */ /* 0x020fc80000000000 */
[----:B------:R-:W-:-:S04]  /*0100*/  FADD R9, R8, R9 ;  /* 0x0000000908097221 */ /* 0x000fc80000000000 */
[----:B------:R-:W-:Y:S01]  /*0110*/  FADD R9, R10, R9 ;  /* 0x000000090a097221 */ /* 0x000fe20000000000 */
[----:B------:R-:W-:Y:S06]  /*0120*/  @!P0 EXIT ;  /* 0x000000000000894d */ /* 0x000fec0003800000 */
[----:B------:R-:W-:-:S05]  /*0130*/  FMUL R9, R9, 4 ;  /* 0x4080000009097820 */ /* 0x000fca0000400000 */
[----:B------:R-:W-:Y:S01]  /*0140*/  STG.E desc[UR4][R4.64], R9 ;  /* 0x0000000904007986 */ /* 0x000fe2000c101904 */
[----:B------:R-:W-:Y:S05]  /*0150*/  EXIT ;  /* 0x000000000000794d */ /* 0x000fea0003800000 */
.L_x_0:
[----:B------:R-:W-:-:S00]  /*0160*/  BRA `(.L_x_0) ;  /* 0xfffffffc00fc7947 */ /* 0x000fc0000383ffff */
[----:B------:R-:W-:-:S00]  /*0170*/  NOP ;  /* 0x0000000000007918 */ /* 0x000fc00000000000 */
        /* <DEDUP_REMOVED lines=8> */
.L_x_1:


//--------------------- .nv.constant0.triton_poi_fused_mul_sum_2 --------------------------
	.section	.nv.constant0.triton_poi_fused_mul_sum_2,"a",@progbits
	.sectionflags	@""
	.align	4
.nv.constant0.triton_poi_fused_mul_sum_2:
	.zero		548
